//
// Generated by NVIDIA NVVM Compiler
//
// Compiler Build ID: CL-36424714
// Cuda compilation tools, release 13.0, V13.0.88
// Based on NVVM 20.0.0
//

.version 9.0
.target sm_100
.address_size 64

	// .globl	_Z18MatMulKernel_NaivePfS_S_m

.visible .entry _Z18MatMulKernel_NaivePfS_S_m(
	.param .u64 .ptr .align 1 _Z18MatMulKernel_NaivePfS_S_m_param_0,
	.param .u64 .ptr .align 1 _Z18MatMulKernel_NaivePfS_S_m_param_1,
	.param .u64 .ptr .align 1 _Z18MatMulKernel_NaivePfS_S_m_param_2,
	.param .u64 _Z18MatMulKernel_NaivePfS_S_m_param_3
)
{
	.reg .pred 	%p<3>;
	.reg .b32 	%r<13>;
	.reg .b32 	%f<10>;
	.reg .b64 	%rd<26>;

	ld.param.u64 	%rd7, [_Z18MatMulKernel_NaivePfS_S_m_param_0];
	ld.param.u64 	%rd8, [_Z18MatMulKernel_NaivePfS_S_m_param_1];
	ld.param.u64 	%rd9, [_Z18MatMulKernel_NaivePfS_S_m_param_2];
	ld.param.u64 	%rd10, [_Z18MatMulKernel_NaivePfS_S_m_param_3];
	mov.u32 	%r5, %tid.y;
	mov.u32 	%r6, %ctaid.y;
	mov.u32 	%r7, %ntid.y;
	mad.lo.s32 	%r1, %r6, %r7, %r5;
	mov.u32 	%r8, %tid.x;
	mov.u32 	%r9, %ctaid.x;
	mov.u32 	%r10, %ntid.x;
	mad.lo.s32 	%r2, %r9, %r10, %r8;
	setp.eq.s64 	%p1, %rd10, 0;
	mov.f32 	%f9, 0f00000000;
	@%p1 bra 	$L__BB0_3;
	cvt.u64.u32 	%rd12, %r1;
	mul.lo.s64 	%rd1, %rd10, %rd12;
	cvt.u64.u32 	%rd2, %r2;
	cvta.to.global.u64 	%rd3, %rd7;
	cvta.to.global.u64 	%rd4, %rd8;
	mov.f32 	%f9, 0f00000000;
	mov.b32 	%r12, 0;
	mov.b64 	%rd25, 0;
$L__BB0_2:
	add.s64 	%rd13, %rd25, %rd1;
	shl.b64 	%rd14, %rd13, 2;
	add.s64 	%rd15, %rd3, %rd14;
	ld.global.f32 	%f6, [%rd15];
	mad.lo.s64 	%rd16, %rd25, %rd10, %rd2;
	shl.b64 	%rd17, %rd16, 2;
	add.s64 	%rd18, %rd4, %rd17;
	ld.global.f32 	%f7, [%rd18];
	fma.rn.f32 	%f9, %f6, %f7, %f9;
	add.s32 	%r12, %r12, 1;
	cvt.u64.u32 	%rd25, %r12;
	setp.gt.u64 	%p2, %rd10, %rd25;
	@%p2 bra 	$L__BB0_2;
$L__BB0_3:
	cvta.to.global.u64 	%rd19, %rd9;
	cvt.u64.u32 	%rd20, %r1;
	cvt.u64.u32 	%rd21, %r2;
	mad.lo.s64 	%rd22, %rd10, %rd20, %rd21;
	shl.b64 	%rd23, %rd22, 2;
	add.s64 	%rd24, %rd19, %rd23;
	st.global.f32 	[%rd24], %f9;
	ret;

}


// ===== COMPILED SASS (sm_100) =====

	.target	sm_100

	.elftype	@"ET_EXEC"


//--------------------- .note.nv.tkinfo           --------------------------
	.section	.note.nv.tkinfo,"",@"SHT_NOTE"
	.sectionflags	@"SHF_NOTE_NV_TKINFO"
	.tkinfo
        /*0018*/ 	.word	0x00000002
        /*0030*/ 	.string	""
        /*0030*/ 	.string	"ptxas"
        /*0030*/ 	.string	"Cuda compilation tools, release 13.0, V13.0.88"
        /*0030*/ 	.string	"Build cuda_13.0.r13.0/compiler.36424714_0"
        /*0030*/ 	.string	"-arch sm_100 -m 64 "



//--------------------- .note.nv.cuinfo           --------------------------
	.section	.note.nv.cuinfo,"",@"SHT_NOTE"
	.sectionflags	@"SHF_NOTE_NV_CUINFO"
        /*0018*/ 	.short	0x0002
        /*001a*/ 	.short	0x0064
        /*001c*/ 	.short	0x0082
	.zero		2


//--------------------- .nv.info                  --------------------------
	.section	.nv.info,"",@"SHT_CUDA_INFO"
	.align	4


	//----- nvinfo : EIATTR_REGCOUNT
	.align		4
        /*0000*/ 	.byte	0x04, 0x2f
        /*0002*/ 	.short	(.L_1 - .L_0)
	.align		4
.L_0:
        /*0004*/ 	.word	index@(_Z18MatMulKernel_NaivePfS_S_m)
        /*0008*/ 	.word	0x00000010


	//----- nvinfo : EIATTR_FRAME_SIZE
	.align		4
.L_1:
        /*000c*/ 	.byte	0x04, 0x11
        /*000e*/ 	.short	(.L_3 - .L_2)
	.align		4
.L_2:
        /*0010*/ 	.word	index@(_Z18MatMulKernel_NaivePfS_S_m)
        /*0014*/ 	.word	0x00000000


	//----- nvinfo : EIATTR_MIN_STACK_SIZE
	.align		4
.L_3:
        /*0018*/ 	.byte	0x04, 0x12
        /*001a*/ 	.short	(.L_5 - .L_4)
	.align		4
.L_4:
        /*001c*/ 	.word	index@(_Z18MatMulKernel_NaivePfS_S_m)
        /*0020*/ 	.word	0x00000000
.L_5:


//--------------------- .nv.compat                --------------------------
	.section	.nv.compat,"",@"SHT_CUDA_COMPAT_INFO"
	.align	4
        /*0000*/ 	.byte	0x02, 0x09, 0x00, 0x00, 0x02, 0x02, 0x01, 0x00, 0x02, 0x05, 0x05, 0x00, 0x03, 0x07, 0x01, 0x01
        /*0010*/ 	.byte	0x02, 0x03, 0x00, 0x00, 0x02, 0x06, 0x01, 0x00, 0x04, 0x0b, 0x08, 0x00, 0x09, 0x00, 0x00, 0x00
        /*0020*/ 	.byte	0x00, 0x00, 0x00, 0x00


//--------------------- .nv.info._Z18MatMulKernel_NaivePfS_S_m --------------------------
	.section	.nv.info._Z18MatMulKernel_NaivePfS_S_m,"",@"SHT_CUDA_INFO"
	.sectionflags	@""
	.align	4


	//----- nvinfo : EIATTR_CUDA_API_VERSION
	.align		4
        /*0000*/ 	.byte	0x04, 0x37
        /*0002*/ 	.short	(.L_7 - .L_6)
.L_6:
        /*0004*/ 	.word	0x00000082


	//----- nvinfo : EIATTR_KPARAM_INFO
	.align		4
.L_7:
        /*0008*/ 	.byte	0x04, 0x17
        /*000a*/ 	.short	(.L_9 - .L_8)
.L_8:
        /*000c*/ 	.word	0x00000000
        /*0010*/ 	.short	0x0003
        /*0012*/ 	.short	0x0018
        /*0014*/ 	.byte	0x00, 0xf0, 0x21, 0x00


	//----- nvinfo : EIATTR_KPARAM_INFO
	.align		4
.L_9:
        /*0018*/ 	.byte	0x04, 0x17
        /*001a*/ 	.short	(.L_11 - .L_10)
.L_10:
        /*001c*/ 	.word	0x00000000
        /*0020*/ 	.short	0x0002
        /*0022*/ 	.short	0x0010
        /*0024*/ 	.byte	0x00, 0xf5, 0x21, 0x00


	//----- nvinfo : EIATTR_KPARAM_INFO
	.align		4
.L_11:
        /*0028*/ 	.byte	0x04, 0x17
        /*002a*/ 	.short	(.L_13 - .L_12)
.L_12:
        /*002c*/ 	.word	0x00000000
        /*0030*/ 	.short	0x0001
        /*0032*/ 	.short	0x0008
        /*0034*/ 	.byte	0x00, 0xf5, 0x21, 0x00


	//----- nvinfo : EIATTR_KPARAM_INFO
	.align		4
.L_13:
        /*0038*/ 	.byte	0x04, 0x17
        /*003a*/ 	.short	(.L_15 - .L_14)
.L_14:
        /*003c*/ 	.word	0x00000000
        /*0040*/ 	.short	0x0000
        /*0042*/ 	.short	0x0000
        /*0044*/ 	.byte	0x00, 0xf5, 0x21, 0x00


	//----- nvinfo : EIATTR_SPARSE_MMA_MASK
	.align		4
.L_15:
        /*0048*/ 	.byte	0x03, 0x50
        /*004a*/ 	.short	0x0000


	//----- nvinfo : EIATTR_MAXREG_COUNT
	.align		4
        /*004c*/ 	.byte	0x03, 0x1b
        /*004e*/ 	.short	0x00ff


	//----- nvinfo : EIATTR_MERCURY_ISA_VERSION
	.align		4
        /*0050*/ 	.byte	0x03, 0x5f
        /*0052*/ 	.short	0x0101


	//----- nvinfo : EIATTR_VRC_CTA_INIT_COUNT
	.align		4
        /*0054*/ 	.byte	0x02, 0x4a
	.zero		1
	.zero		1


	//----- nvinfo : EIATTR_EXIT_INSTR_OFFSETS
	.align		4
        /*0058*/ 	.byte	0x04, 0x1c
        /*005a*/ 	.short	(.L_17 - .L_16)


	//   ....[0]....
.L_16:
        /*005c*/ 	.word	0x00000310


	//----- nvinfo : EIATTR_CBANK_PARAM_SIZE
	.align		4
.L_17:
        /*0060*/ 	.byte	0x03, 0x19
        /*0062*/ 	.short	0x0020


	//----- nvinfo : EIATTR_PARAM_CBANK
	.align		4
        /*0064*/ 	.byte	0x04, 0x0a
        /*0066*/ 	.short	(.L_19 - .L_18)
	.align		4
.L_18:
        /*0068*/ 	.word	index@(.nv.constant0._Z18MatMulKernel_NaivePfS_S_m)
        /*006c*/ 	.short	0x0380
        /*006e*/ 	.short	0x0020


	//----- nvinfo : EIATTR_SW_WAR
	.align		4
.L_19:
        /*0070*/ 	.byte	0x04, 0x36
        /*0072*/ 	.short	(.L_21 - .L_20)
.L_20:
        /*0074*/ 	.word	0x00000008
.L_21:


//--------------------- .nv.callgraph             --------------------------
	.section	.nv.callgraph,"",@"SHT_CUDA_CALLGRAPH"
	.align	4
	.sectionentsize	8
	.align		4
        /*0000*/ 	.word	0x00000000
	.align		4
        /*0004*/ 	.word	0xffffffff
	.align		4
        /*0008*/ 	.word	0x00000000
	.align		4
        /*000c*/ 	.word	0xfffffffe
	.align		4
        /*0010*/ 	.word	0x00000000
	.align		4
        /*0014*/ 	.word	0xfffffffd
	.align		4
        /*0018*/ 	.word	0x00000000
	.align		4
        /*001c*/ 	.word	0xfffffffc


//--------------------- .text._Z18MatMulKernel_NaivePfS_S_m --------------------------
	.section	.text._Z18MatMulKernel_NaivePfS_S_m,"ax",@progbits
	.align	128
        .global         _Z18MatMulKernel_NaivePfS_S_m
        .type           _Z18MatMulKernel_NaivePfS_S_m,@function
        .size           _Z18MatMulKernel_NaivePfS_S_m,(.L_x_3 - _Z18MatMulKernel_NaivePfS_S_m)
        .other          _Z18MatMulKernel_NaivePfS_S_m,@"STO_CUDA_ENTRY STV_DEFAULT"
_Z18MatMulKernel_NaivePfS_S_m:
.text._Z18MatMulKernel_NaivePfS_S_m:
[----:B------:R-:W-:Y:S01]  /*0000*/  LDC R1, c[0x0][0x37c] ;  /* 0x0000df00ff017b82 */ /* 0x000fe20000000800 */
[----:B------:R-:W0:Y:S01]  /*0010*/  S2R R11, SR_TID.Y ;  /* 0x00000000000b7919 */ /* 0x000e220000002200 */
[----:B------:R-:W1:Y:S06]  /*0020*/  LDCU.64 UR8, c[0x0][0x398] ;  /* 0x00007300ff0877ac */ /* 0x000e6c0008000a00 */
[----:B------:R-:W0:Y:S01]  /*0030*/  S2UR UR4, SR_CTAID.Y ;  /* 0x00000000000479c3 */ /* 0x000e220000002600 */
[----:B------:R-:W2:Y:S01]  /*0040*/  S2R R10, SR_TID.X ;  /* 0x00000000000a7919 */ /* 0x000ea20000002100 */
[----:B------:R-:W3:Y:S06]  /*0050*/  LDCU.64 UR6, c[0x0][0x358] ;  /* 0x00006b00ff0677ac */ /* 0x000eec0008000a00 */
[----:B------:R-:W0:Y:S08]  /*0060*/  LDC R0, c[0x0][0x364] ;  /* 0x0000d900ff007b82 */ /* 0x000e300000000800 */
[----:B------:R-:W2:Y:S01]  /*0070*/  S2UR UR5, SR_CTAID.X ;  /* 0x00000000000579c3 */ /* 0x000ea20000002500 */
[----:B-1----:R-:W-:-:S04]  /*0080*/  UISETP.NE.U32.AND UP0, UPT, UR8, URZ, UPT ;  /* 0x000000ff0800728c */ /* 0x002fc8000bf05070 */
[----:B------:R-:W-:-:S03]  /*0090*/  UISETP.NE.AND.EX UP0, UPT, UR9, URZ, UPT, UP0 ;  /* 0x000000ff0900728c */ /* 0x000fc6000bf05300 */
[----:B------:R-:W2:Y:S01]  /*00a0*/  LDC R3, c[0x0][0x360] ;  /* 0x0000d800ff037b82 */ /* 0x000ea20000000800 */
[----:B0-----:R-:W-:Y:S02]  /*00b0*/  IMAD R11, R0, UR4, R11 ;  /* 0x00000004000b7c24 */ /* 0x001fe4000f8e020b */
[----:B------:R-:W-:Y:S02]  /*00c0*/  HFMA2 R0, -RZ, RZ, 0, 0 ;  /* 0x00000000ff007431 */ /* 0x000fe400000001ff */
[----:B--2---:R-:W-:Y:S01]  /*00d0*/  IMAD R10, R3, UR5, R10 ;  /* 0x00000005030a7c24 */ /* 0x004fe2000f8e020a */
[----:B---3--:R-:W-:Y:S06]  /*00e0*/  BRA.U !UP0, `(.L_x_0) ;  /* 0x0000000108687547 */ /* 0x008fec000b800000 */
[----:B------:R-:W-:Y:S02]  /*00f0*/  MOV R0, RZ ;  /* 0x000000ff00007202 */ /* 0x000fe40000000f00 */
[----:B------:R-:W-:Y:S01]  /*0100*/  CS2R R12, SRZ ;  /* 0x00000000000c7805 */ /* 0x000fe2000001ff00 */
[----:B------:R-:W0:Y:S01]  /*0110*/  LDCU.128 UR12, c[0x0][0x380] ;  /* 0x00007000ff0c77ac */ /* 0x000e220008000c00 */
[----:B------:R-:W-:-:S05]  /*0120*/  UMOV UR4, URZ ;  /* 0x000000ff00047c82 */ /* 0x000fca0008000000 */
.L_x_1:
[----:B------:R-:W-:Y:S01]  /*0130*/  MOV R3, RZ ;  /* 0x000000ff00037202 */ /* 0x000fe20000000f00 */
[----:B------:R-:W-:Y:S02]  /*0140*/  IMAD.MOV.U32 R2, RZ, RZ, R10 ;  /* 0x000000ffff027224 */ /* 0x000fe400078e000a */
[----:B------:R-:W-:Y:S02]  /*0150*/  IMAD R4, R12, UR8, RZ ;  /* 0x000000080c047c24 */ /* 0x000fe4000f8e02ff */
[----:B------:R-:W-:Y:S01]  /*0160*/  IMAD.WIDE.U32 R6, R13, UR8, R2 ;  /* 0x000000080d067c25 */ /* 0x000fe2000f8e0002 */
[----:B------:R-:W-:-:S03]  /*0170*/  MOV R3, R12 ;  /* 0x0000000c00037202 */ /* 0x000fc60000000f00 */
[----:B------:R-:W-:Y:S01]  /*0180*/  IMAD.MOV.U32 R2, RZ, RZ, R13 ;  /* 0x000000ffff027224 */ /* 0x000fe200078e000d */
[----:B0-----:R-:W-:Y:S01]  /*0190*/  LEA R8, P1, R6, UR14, 0x2 ;  /* 0x0000000e06087c11 */ /* 0x001fe2000f8210ff */
[----:B------:R-:W-:Y:S02]  /*01a0*/  IMAD R5, R13, UR9, R4 ;  /* 0x000000090d057c24 */ /* 0x000fe4000f8e0204 */
[----:B------:R-:W-:-:S03]  /*01b0*/  IMAD.WIDE.U32 R2, R11, UR8, R2 ;  /* 0x000000080b027c25 */ /* 0x000fc6000f8e0002 */
[----:B------:R-:W-:Y:S01]  /*01c0*/  IADD3 R7, PT, PT, R7, R5, RZ ;  /* 0x0000000507077210 */ /* 0x000fe20007ffe0ff */
[----:B------:R-:W-:Y:S01]  /*01d0*/  IMAD R3, R11, UR9, R3 ;  /* 0x000000090b037c24 */ /* 0x000fe2000f8e0203 */
[----:B------:R-:W-:Y:S02]  /*01e0*/  LEA R4, P0, R2, UR12, 0x2 ;  /* 0x0000000c02047c11 */ /* 0x000fe4000f8010ff */
[----:B------:R-:W-:Y:S02]  /*01f0*/  LEA.HI.X R9, R6, UR15, R7, 0x2, P1 ;  /* 0x0000000f06097c11 */ /* 0x000fe400088f1407 */
[----:B------:R-:W-:-:S03]  /*0200*/  LEA.HI.X R5, R2, UR13, R3, 0x2, P0 ;  /* 0x0000000d02057c11 */ /* 0x000fc600080f1403 */
[----:B------:R-:W2:Y:S04]  /*0210*/  LDG.E R8, desc[UR6][R8.64] ;  /* 0x0000000608087981 */ /* 0x000ea8000c1e1900 */
[----:B------:R-:W2:Y:S01]  /*0220*/  LDG.E R5, desc[UR6][R4.64] ;  /* 0x0000000604057981 */ /* 0x000ea2000c1e1900 */
[----:B------:R-:W-:-:S04]  /*0230*/  UIADD3 UR4, UPT, UPT, UR4, 0x1, URZ ;  /* 0x0000000104047890 */ /* 0x000fc8000fffe0ff */
[----:B------:R-:W-:-:S04]  /*0240*/  UISETP.GE.U32.AND UP0, UPT, UR4, UR8, UPT ;  /* 0x000000080400728c */ /* 0x000fc8000bf06070 */
[----:B------:R-:W-:Y:S01]  /*0250*/  UISETP.GE.U32.AND.EX UP0, UPT, URZ, UR9, UPT, UP0 ;  /* 0x00000009ff00728c */ /* 0x000fe2000bf06100 */
[----:B------:R-:W-:Y:S02]  /*0260*/  IMAD.U32 R13, RZ, RZ, UR4 ;  /* 0x00000004ff0d7e24 */ /* 0x000fe4000f8e00ff */
[----:B--2---:R-:W-:-:S06]  /*0270*/  FFMA R0, R5, R8, R0 ;  /* 0x0000000805007223 */ /* 0x004fcc0000000000 */
[----:B------:R-:W-:Y:S05]  /*0280*/  BRA.U !UP0, `(.L_x_1) ;  /* 0xfffffffd08a87547 */ /* 0x000fea000b83ffff */
.L_x_0:
[----:B------:R-:W0:Y:S01]  /*0290*/  LDCU.64 UR4, c[0x0][0x390] ;  /* 0x00007200ff0477ac */ /* 0x000e220008000a00 */
[----:B------:R-:W-:Y:S02]  /*02a0*/  MOV R2, R10 ;  /* 0x0000000a00027202 */ /* 0x000fe40000000f00 */
[----:B------:R-:W-:-:S03]  /*02b0*/  MOV R3, RZ ;  /* 0x000000ff00037202 */ /* 0x000fc60000000f00 */
[----:B------:R-:W-:-:S04]  /*02c0*/  IMAD.WIDE.U32 R2, R11, UR8, R2 ;  /* 0x000000080b027c25 */ /* 0x000fc8000f8e0002 */
[----:B------:R-:W-:Y:S01]  /*02d0*/  IMAD R11, R11, UR9, R3 ;  /* 0x000000090b0b7c24 */ /* 0x000fe2000f8e0203 */
[----:B0-----:R-:W-:-:S04]  /*02e0*/  LEA R4, P0, R2, UR4, 0x2 ;  /* 0x0000000402047c11 */ /* 0x001fc8000f8010ff */
[----:B------:R-:W-:-:S05]  /*02f0*/  LEA.HI.X R5, R2, UR5, R11, 0x2, P0 ;  /* 0x0000000502057c11 */ /* 0x000fca00080f140b */
[----:B------:R-:W-:Y:S01]  /*0300*/  STG.E desc[UR6][R4.64], R0 ;  /* 0x0000000004007986 */ /* 0x000fe2000c101906 */
[----:B------:R-:W-:Y:S05]  /*0310*/  EXIT ;  /* 0x000000000000794d */ /* 0x000fea0003800000 */
.L_x_2:
[----:B------:R-:W-:-:S00]  /*0320*/  BRA `(.L_x_2) ;  /* 0xfffffffc00fc7947 */ /* 0x000fc0000383ffff */
[----:B------:R-:W-:-:S00]  /*0330*/  NOP ;  /* 0x0000000000007918 */ /* 0x000fc00000000000 */
        /* <DEDUP_REMOVED lines=12> */
.L_x_3:


//--------------------- .nv.shared.reserved.0     --------------------------
	.section	.nv.shared.reserved.0,"aw",@nobits
	.weak		__nv_reservedSMEM_offset_0_alias
	.size		__nv_reservedSMEM_offset_0_alias, 0, 64
	.other		__nv_reservedSMEM_offset_0_alias,@"STO_CUDA_RESERVED_SHARED STV_DEFAULT"
__nv_reservedSMEM_offset_0_alias:
	.zero		0
	.zero		64


//--------------------- .nv.constant0._Z18MatMulKernel_NaivePfS_S_m --------------------------
	.section	.nv.constant0._Z18MatMulKernel_NaivePfS_S_m,"a",@progbits
	.sectionflags	@""
	.align	4
.nv.constant0._Z18MatMulKernel_NaivePfS_S_m:
	.zero		928


//--------------------- SYMBOLS --------------------------

	.type		.nv.reservedSmem.offset0,@object
	.size		.nv.reservedSmem.offset0,0x4
